	.headerflags	@"EF_CUDA_TEXMODE_UNIFIED EF_CUDA_64BIT_ADDRESS EF_CUDA_ACCELERATORS EF_CUDA_SM90 EF_CUDA_VIRTUAL_SM(EF_CUDA_SM90)"
	.elftype	@"ET_EXEC"


//--------------------- .nv.info                  --------------------------
	.section	.nv.info,"",@"SHT_CUDA_INFO"
	.align	4


	//----- nvinfo : EIATTR_REGCOUNT
	.align		4
        /*0000*/ 	.byte	0x04, 0x2f
        /*0002*/ 	.short	(.L_3 - .L_2)
	.align		4
.L_2:
        /*0004*/ 	.word	index@(triton_poi_fused_cat_42)
        /*0008*/ 	.word	0x00000014


	//----- nvinfo : EIATTR_MIN_STACK_SIZE
	.align		4
.L_3:
        /*000c*/ 	.byte	0x04, 0x12
        /*000e*/ 	.short	(.L_5 - .L_4)
	.align		4
.L_4:
        /*0010*/ 	.word	index@(triton_poi_fused_cat_42)
        /*0014*/ 	.word	0x00000000


	//----- nvinfo : EIATTR_FRAME_SIZE
	.align		4
.L_5:
        /*0018*/ 	.byte	0x04, 0x11
        /*001a*/ 	.short	(.L_7 - .L_6)
	.align		4
.L_6:
        /*001c*/ 	.word	index@(triton_poi_fused_cat_42)
        /*0020*/ 	.word	0x00000000


	//----- nvinfo : EIATTR_MIN_STACK_SIZE
	.align		4
.L_7:
        /*0024*/ 	.byte	0x04, 0x12
        /*0026*/ 	.short	(.L_9 - .L_8)
	.align		4
.L_8:
        /*0028*/ 	.word	index@(triton_poi_fused_cat_42)
        /*002c*/ 	.word	0x00000000
.L_9:


//--------------------- .nv.info.triton_poi_fused_cat_42 --------------------------
	.section	.nv.info.triton_poi_fused_cat_42,"",@"SHT_CUDA_INFO"
	.sectionflags	@""
	.align	4


	//----- nvinfo : EIATTR_CUDA_API_VERSION
	.align		4
        /*0000*/ 	.byte	0x04, 0x37
        /*0002*/ 	.short	(.L_11 - .L_10)
.L_10:
        /*0004*/ 	.word	0x0000007c


	//----- nvinfo : EIATTR_KPARAM_INFO
	.align		4
.L_11:
        /*0008*/ 	.byte	0x04, 0x17
        /*000a*/ 	.short	(.L_13 - .L_12)
.L_12:
        /*000c*/ 	.word	0x00000000
        /*0010*/ 	.short	0x0007
        /*0012*/ 	.short	0x0038
        /*0014*/ 	.byte	0x00, 0xf0, 0x11, 0x00


	//----- nvinfo : EIATTR_KPARAM_INFO
	.align		4
.L_13:
        /*0018*/ 	.byte	0x04, 0x17
        /*001a*/ 	.short	(.L_15 - .L_14)
.L_14:
        /*001c*/ 	.word	0x00000000
        /*0020*/ 	.short	0x0006
        /*0022*/ 	.short	0x0030
        /*0024*/ 	.byte	0x00, 0xf4, 0x21, 0x00


	//----- nvinfo : EIATTR_KPARAM_INFO
	.align		4
.L_15:
        /*0028*/ 	.byte	0x04, 0x17
        /*002a*/ 	.short	(.L_17 - .L_16)
.L_16:
        /*002c*/ 	.word	0x00000000
        /*0030*/ 	.short	0x0005
        /*0032*/ 	.short	0x0028
        /*0034*/ 	.byte	0x00, 0xf4, 0x21, 0x00


	//----- nvinfo : EIATTR_KPARAM_INFO
	.align		4
.L_17:
        /*0038*/ 	.byte	0x04, 0x17
        /*003a*/ 	.short	(.L_19 - .L_18)
.L_18:
        /*003c*/ 	.word	0x00000000
        /*0040*/ 	.short	0x0004
        /*0042*/ 	.short	0x0020
        /*0044*/ 	.byte	0x00, 0xf4, 0x21, 0x00


	//----- nvinfo : EIATTR_KPARAM_INFO
	.align		4
.L_19:
        /*0048*/ 	.byte	0x04, 0x17
        /*004a*/ 	.short	(.L_21 - .L_20)
.L_20:
        /*004c*/ 	.word	0x00000000
        /*0050*/ 	.short	0x0003
        /*0052*/ 	.short	0x0018
        /*0054*/ 	.byte	0x00, 0xf4, 0x21, 0x00


	//----- nvinfo : EIATTR_KPARAM_INFO
	.align		4
.L_21:
        /*0058*/ 	.byte	0x04, 0x17
        /*005a*/ 	.short	(.L_23 - .L_22)
.L_22:
        /*005c*/ 	.word	0x00000000
        /*0060*/ 	.short	0x0002
        /*0062*/ 	.short	0x0010
        /*0064*/ 	.byte	0x00, 0xf4, 0x21, 0x00


	//----- nvinfo : EIATTR_KPARAM_INFO
	.align		4
.L_23:
        /*0068*/ 	.byte	0x04, 0x17
        /*006a*/ 	.short	(.L_25 - .L_24)
.L_24:
        /*006c*/ 	.word	0x00000000
        /*0070*/ 	.short	0x0001
        /*0072*/ 	.short	0x0008
        /*0074*/ 	.byte	0x00, 0xf4, 0x21, 0x00


	//----- nvinfo : EIATTR_KPARAM_INFO
	.align		4
.L_25:
        /*0078*/ 	.byte	0x04, 0x17
        /*007a*/ 	.short	(.L_27 - .L_26)
.L_26:
        /*007c*/ 	.word	0x00000000
        /*0080*/ 	.short	0x0000
        /*0082*/ 	.short	0x0000
        /*0084*/ 	.byte	0x00, 0xf4, 0x21, 0x00


	//----- nvinfo : EIATTR_SPARSE_MMA_MASK
	.align		4
.L_27:
        /*0088*/ 	.byte	0x03, 0x50
        /*008a*/ 	.short	0x0000


	//----- nvinfo : EIATTR_MAXREG_COUNT
	.align		4
        /*008c*/ 	.byte	0x03, 0x1b
        /*008e*/ 	.short	0x00ff


	//----- nvinfo : EIATTR_EXIT_INSTR_OFFSETS
	.align		4
        /*0090*/ 	.byte	0x04, 0x1c
        /*0092*/ 	.short	(.L_29 - .L_28)


	//   ....[0]....
.L_28:
        /*0094*/ 	.word	0x00000500


	//   ....[1]....
        /*0098*/ 	.word	0x00000520


	//----- nvinfo : EIATTR_REQNTID
	.align		4
.L_29:
        /*009c*/ 	.byte	0x04, 0x10
        /*009e*/ 	.short	(.L_31 - .L_30)
.L_30:
        /*00a0*/ 	.word	0x00000080
        /*00a4*/ 	.word	0x00000001
        /*00a8*/ 	.word	0x00000001


	//----- nvinfo : EIATTR_CBANK_PARAM_SIZE
	.align		4
.L_31:
        /*00ac*/ 	.byte	0x03, 0x19
        /*00ae*/ 	.short	0x003c


	//----- nvinfo : EIATTR_PARAM_CBANK
	.align		4
        /*00b0*/ 	.byte	0x04, 0x0a
        /*00b2*/ 	.short	(.L_33 - .L_32)
	.align		4
.L_32:
        /*00b4*/ 	.word	index@(.nv.constant0.triton_poi_fused_cat_42)
        /*00b8*/ 	.short	0x0210
        /*00ba*/ 	.short	0x003c


	//----- nvinfo : EIATTR_SW_WAR
	.align		4
.L_33:
        /*00bc*/ 	.byte	0x04, 0x36
        /*00be*/ 	.short	(.L_35 - .L_34)
.L_34:
        /*00c0*/ 	.word	0x00000008
.L_35:


//--------------------- .nv.callgraph             --------------------------
	.section	.nv.callgraph,"",@"SHT_CUDA_CALLGRAPH"
	.align	4
	.sectionentsize	8
	.align		4
        /*0000*/ 	.word	0x00000000
	.align		4
        /*0004*/ 	.word	0xffffffff
	.align		4
        /*0008*/ 	.word	0x00000000
	.align		4
        /*000c*/ 	.word	0xfffffffe
	.align		4
        /*0010*/ 	.word	0x00000000
	.align		4
        /*0014*/ 	.word	0xfffffffd
	.align		4
        /*0018*/ 	.word	0x00000000
	.align		4
        /*001c*/ 	.word	0xfffffffc


//--------------------- .nv.constant4             --------------------------
	.section	.nv.constant4,"a",@progbits
	.align	8
	.align		8
.nv.constant4:
        /*0000*/ 	.dword	_$_str
	.align		8
        /*0008*/ 	.dword	_$_str_$_2


//--------------------- .text.triton_poi_fused_cat_42 --------------------------
	.section	.text.triton_poi_fused_cat_42,"ax",@progbits
	.align	128
        .global         triton_poi_fused_cat_42
        .type           triton_poi_fused_cat_42,@function
        .size           triton_poi_fused_cat_42,(.L_x_1 - triton_poi_fused_cat_42)
        .other          triton_poi_fused_cat_42,@"STO_CUDA_ENTRY STV_DEFAULT"
triton_poi_fused_cat_42:
.text.triton_poi_fused_cat_42:
[----:B------:R-:W0:Y:S01]  /*0000*/  LDC R1, c[0x0][0x28] ;  /* 0x00000a00ff017b82 */ /* 0x000e220000000800 */
[----:B------:R-:W1:Y:S01]  /*0010*/  S2R R2, SR_TID.X ;  /* 0x0000000000027919 */ /* 0x000e620000002100 */
[----:B------:R-:W-:-:S06]  /*0020*/  IMAD.MOV.U32 R6, RZ, RZ, RZ ;  /* 0x000000ffff067224 */ /* 0x000fcc00078e00ff */
[----:B------:R-:W2:Y:S01]  /*0030*/  LDC.64 R4, c[0x0][0x228] ;  /* 0x00008a00ff047b82 */ /* 0x000ea20000000a00 */
[----:B------:R-:W-:Y:S01]  /*0040*/  ULDC.64 UR4, c[0x0][0x208] ;  /* 0x0000820000047ab9 */ /* 0x000fe20000000a00 */
[----:B------:R-:W3:Y:S01]  /*0050*/  S2R R3, SR_CTAID.X ;  /* 0x0000000000037919 */ /* 0x000ee20000002500 */
[----:B------:R-:W-:-:S05]  /*0060*/  ULDC.64 UR6, c[0x0][0x218] ;  /* 0x0000860000067ab9 */ /* 0x000fca0000000a00 */
[----:B------:R-:W4:Y:S08]  /*0070*/  LDC.64 R10, c[0x0][0x220] ;  /* 0x00008800ff0a7b82 */ /* 0x000f300000000a00 */
[----:B------:R-:W5:Y:S08]  /*0080*/  LDC.64 R12, c[0x0][0x230] ;  /* 0x00008c00ff0c7b82 */ /* 0x000f700000000a00 */
[----:B------:R-:W4:Y:S01]  /*0090*/  LDC.64 R14, c[0x0][0x238] ;  /* 0x00008e00ff0e7b82 */ /* 0x000f220000000a00 */
[----:B-1----:R-:W-:-:S05]  /*00a0*/  LOP3.LUT R2, R2, 0x7f, RZ, 0xc0, !PT ;  /* 0x0000007f02027812 */ /* 0x002fca00078ec0ff */
[----:B---3--:R-:W-:-:S05]  /*00b0*/  IMAD R3, R3, 0x80, R2 ;  /* 0x0000008003037824 */ /* 0x008fca00078e0202 */
[----:B------:R-:W-:Y:S02]  /*00c0*/  SHF.R.S32.HI R2, RZ, 0x1f, R3 ;  /* 0x0000001fff027819 */ /* 0x000fe40000011403 */
[----:B------:R-:W-:Y:S02]  /*00d0*/  ISETP.GE.AND P0, PT, R3, 0x4e00, PT ;  /* 0x00004e000300780c */ /* 0x000fe40003f06270 */
[----:B------:R-:W-:-:S04]  /*00e0*/  LEA.HI R8, R2, R3, RZ, 0x4 ;  /* 0x0000000302087211 */ /* 0x000fc800078f20ff */
[----:B------:R-:W-:-:S05]  /*00f0*/  SHF.R.S32.HI R7, RZ, 0x4, R8 ;  /* 0x00000004ff077819 */ /* 0x000fca0000011408 */
[----:B------:R-:W-:-:S05]  /*0100*/  IMAD.HI R0, R7, -0x2df2df2d, R6 ;  /* 0xd20d20d307007827 */ /* 0x000fca00078e0206 */
[----:B------:R-:W-:-:S04]  /*0110*/  SHF.R.U32.HI R9, RZ, 0x1f, R0 ;  /* 0x0000001fff097819 */ /* 0x000fc80000011600 */
[----:B------:R-:W-:Y:S01]  /*0120*/  LEA.HI.SX32 R6, R0, R9, 0x18 ;  /* 0x0000000900067211 */ /* 0x000fe200078fc2ff */
[----:B------:R-:W-:-:S04]  /*0130*/  IMAD.MOV.U32 R0, RZ, RZ, RZ ;  /* 0x000000ffff007224 */ /* 0x000fc800078e00ff */
[----:B------:R-:W-:-:S04]  /*0140*/  IMAD R6, R6, -0x138, R7 ;  /* 0xfffffec806067824 */ /* 0x000fc800078e0207 */
[C---:B--2---:R-:W-:Y:S01]  /*0150*/  IMAD.WIDE R4, R6.reuse, 0x4, R4 ;  /* 0x0000000406047825 */ /* 0x044fe200078e0204 */
[----:B------:R-:W-:-:S13]  /*0160*/  ISETP.GT.AND P2, PT, R6, 0xcf, !P0 ;  /* 0x000000cf0600780c */ /* 0x000fda0004744270 */
[----:B------:R1:W2:Y:S01]  /*0170*/  @P2 LDG.E.EL R0, desc[UR4][R4.64+-0x340] ;  /* 0xfffcc00404002981 */ /* 0x0002a2000c2e1900 */
[----:B------:R-:W-:Y:S01]  /*0180*/  IMAD.MOV.U32 R2, RZ, RZ, RZ ;  /* 0x000000ffff027224 */ /* 0x000fe200078e00ff */
[----:B------:R-:W-:Y:S01]  /*0190*/  LOP3.LUT R7, R8, 0xfffffff0, RZ, 0xc0, !PT ;  /* 0xfffffff008077812 */ /* 0x000fe200078ec0ff */
[----:B----4-:R-:W-:-:S04]  /*01a0*/  IMAD.WIDE R10, R6, 0x4, R10 ;  /* 0x00000004060a7825 */ /* 0x010fc800078e020a */
[----:B------:R-:W-:Y:S01]  /*01b0*/  IMAD.HI R2, R3, -0x2df2df2d, R2 ;  /* 0xd20d20d303027827 */ /* 0x000fe200078e0202 */
[----:B-1----:R-:W-:-:S03]  /*01c0*/  SHF.R.S32.HI R4, RZ, 0x1f, R6 ;  /* 0x0000001fff047819 */ /* 0x002fc60000011406 */
[----:B------:R-:W-:Y:S01]  /*01d0*/  IMAD.IADD R7, R3, 0x1, -R7 ;  /* 0x0000000103077824 */ /* 0x000fe200078e0a07 */
[----:B------:R-:W-:-:S04]  /*01e0*/  SHF.R.U32.HI R9, RZ, 0x1f, R2 ;  /* 0x0000001fff097819 */ /* 0x000fc80000011602 */
[----:B------:R-:W-:-:S04]  /*01f0*/  LEA.HI.SX32 R2, R2, R9, 0x14 ;  /* 0x0000000902027211 */ /* 0x000fc800078fa2ff */
[----:B------:R-:W-:-:S05]  /*0200*/  LEA R7, R2, R7, 0x4 ;  /* 0x0000000702077211 */ /* 0x000fca00078e20ff */
[----:B------:R-:W-:-:S05]  /*0210*/  IMAD R7, R7, 0x68, RZ ;  /* 0x0000006807077824 */ /* 0x000fca00078e02ff */
[----:B------:R-:W-:-:S04]  /*0220*/  IADD3 R8, P1, R6, R7, RZ ;  /* 0x0000000706087210 */ /* 0x000fc80007f3e0ff */
[----:B------:R-:W-:Y:S02]  /*0230*/  LEA.HI.X.SX32 R7, R7, R4, 0x1, P1 ;  /* 0x0000000407077211 */ /* 0x000fe400008f0eff */
[C---:B------:R-:W-:Y:S01]  /*0240*/  LEA R16, P1, R8.reuse, UR6, 0x2 ;  /* 0x0000000608107c11 */ /* 0x040fe2000f8210ff */
[----:B------:R-:W1:Y:S03]  /*0250*/  LDC.64 R4, c[0x0][0x210] ;  /* 0x00008400ff047b82 */ /* 0x000e660000000a00 */
[----:B------:R-:W-:Y:S02]  /*0260*/  LEA.HI.X R17, R8, UR7, R7, 0x2, P1 ;  /* 0x0000000708117c11 */ /* 0x000fe400088f1407 */
[----:B------:R-:W-:Y:S01]  /*0270*/  CS2R R8, SRZ ;  /* 0x0000000000087805 */ /* 0x000fe2000001ff00 */
[----:B------:R-:W-:Y:S01]  /*0280*/  IMAD.MOV.U32 R7, RZ, RZ, RZ ;  /* 0x000000ffff077224 */ /* 0x000fe200078e00ff */
[C---:B------:R-:W-:Y:S01]  /*0290*/  ISETP.GE.AND P1, PT, R6.reuse, 0xd0, PT ;  /* 0x000000d00600780c */ /* 0x040fe20003f26270 */
[----:B-----5:R-:W-:-:S03]  /*02a0*/  IMAD.WIDE R12, R6, 0x4, R12 ;  /* 0x00000004060c7825 */ /* 0x020fc600078e020c */
[----:B------:R-:W3:Y:S01]  /*02b0*/  @P2 LDG.E.EL R8, desc[UR4][R16.64+-0x340] ;  /* 0xfffcc00410082981 */ /* 0x000ee2000c2e1900 */
[----:B0-----:R-:W-:-:S03]  /*02c0*/  IMAD.WIDE R14, R6, 0x4, R14 ;  /* 0x00000004060e7825 */ /* 0x001fc600078e020e */
[----:B------:R0:W4:Y:S01]  /*02d0*/  @P2 LDG.E.EL R7, desc[UR4][R10.64+-0x340] ;  /* 0xfffcc0040a072981 */ /* 0x000122000c2e1900 */
[----:B------:R-:W-:Y:S01]  /*02e0*/  IMAD.MOV.U32 R6, RZ, RZ, RZ ;  /* 0x000000ffff067224 */ /* 0x000fe200078e00ff */
[----:B------:R-:W-:Y:S01]  /*02f0*/  ISETP.LT.AND P3, PT, R3, 0x4e00, !P1 ;  /* 0x00004e000300780c */ /* 0x000fe20004f61270 */
[C---:B------:R-:W-:Y:S01]  /*0300*/  IMAD R3, R2.reuse, -0x1380, R3 ;  /* 0xffffec8002037824 */ /* 0x040fe200078e0203 */
[----:B------:R-:W5:Y:S04]  /*0310*/  @P2 LDG.E.EL R9, desc[UR4][R14.64+-0x340] ;  /* 0xfffcc0040e092981 */ /* 0x000f68000c2e1900 */
[----:B------:R1:W5:Y:S01]  /*0320*/  @P2 LDG.E.EL R6, desc[UR4][R12.64+-0x340] ;  /* 0xfffcc0040c062981 */ /* 0x000362000c2e1900 */
[----:B------:R-:W-:Y:S01]  /*0330*/  IMAD R3, R2, 0xd00, R3 ;  /* 0x00000d0002037824 */ /* 0x000fe200078e0203 */
[----:B0-----:R-:W-:-:S03]  /*0340*/  HFMA2.MMA R10, -RZ, RZ, 0, 0 ;  /* 0x00000000ff0a7435 */ /* 0x001fc600000001ff */
[----:B-1----:R-:W-:-:S07]  /*0350*/  IMAD.WIDE R4, R3, 0x4, R4 ;  /* 0x0000000403047825 */ /* 0x002fce00078e0204 */
[----:B------:R0:W5:Y:S01]  /*0360*/  @P3 LDG.E R10, desc[UR4][R4.64] ;  /* 0x00000004040a3981 */ /* 0x000162000c1e1900 */
[----:B------:R-:W-:Y:S01]  /*0370*/  IMAD.MOV.U32 R12, RZ, RZ, 0x3e800000 ;  /* 0x3e800000ff0c7424 */ /* 0x000fe200078e00ff */
[----:B0-----:R-:W0:Y:S01]  /*0380*/  LDC.64 R4, c[0x0][0x240] ;  /* 0x00009000ff047b82 */ /* 0x001e220000000a00 */
[----:B--2---:R-:W-:-:S05]  /*0390*/  SEL R0, R0, RZ, P2 ;  /* 0x000000ff00007207 */ /* 0x004fca0001000000 */
[----:B------:R-:W-:-:S04]  /*03a0*/  FADD R0, R0, 9.9999997473787516356e-06 ;  /* 0x3727c5ac00007421 */ /* 0x000fc80000000000 */
[----:B------:R-:W1:Y:S02]  /*03b0*/  MUFU.SQRT R11, R0 ;  /* 0x00000000000b7308 */ /* 0x000e640000002000 */
[C---:B-1----:R-:W-:Y:S02]  /*03c0*/  FSETP.GT.AND P4, PT, R11.reuse, 8.50705917302346158658e+37, PT ;  /* 0x7e8000000b00780b */ /* 0x042fe40003f84000 */
[----:B------:R-:W-:-:S11]  /*03d0*/  FSETP.GEU.AND P5, PT, R11, 1.175494350822287508e-38, PT ;  /* 0x008000000b00780b */ /* 0x000fd60003fae000 */
[----:B------:R-:W-:-:S04]  /*03e0*/  @P4 FMUL R11, R11, 0.25 ;  /* 0x3e8000000b0b4820 */ /* 0x000fc80000400000 */
[----:B------:R-:W-:-:S06]  /*03f0*/  @!P5 FMUL R11, R11, 16777216 ;  /* 0x4b8000000b0bd820 */ /* 0x000fcc0000400000 */
[----:B------:R-:W1:Y:S01]  /*0400*/  MUFU.RCP R11, R11 ;  /* 0x0000000b000b7308 */ /* 0x000e620000001000 */
[----:B------:R-:W-:Y:S02]  /*0410*/  FSEL R12, R12, 1, P4 ;  /* 0x3f8000000c0c7808 */ /* 0x000fe40002000000 */
[----:B---3--:R-:W-:Y:S02]  /*0420*/  SEL R8, R8, RZ, P2 ;  /* 0x000000ff08087207 */ /* 0x008fe40001000000 */
[----:B----4-:R-:W-:Y:S01]  /*0430*/  SEL R7, R7, RZ, P2 ;  /* 0x000000ff07077207 */ /* 0x010fe20001000000 */
[----:B------:R-:W-:-:S04]  /*0440*/  @!P5 FMUL R12, R12, 16777216 ;  /* 0x4b8000000c0cd820 */ /* 0x000fc80000400000 */
[----:B------:R-:W-:Y:S01]  /*0450*/  FADD R0, R8, -R7 ;  /* 0x8000000708007221 */ /* 0x000fe20000000000 */
[----:B-----5:R-:W-:Y:S01]  /*0460*/  SEL R9, R9, RZ, P2 ;  /* 0x000000ff09097207 */ /* 0x020fe20001000000 */
[----:B-1----:R-:W-:Y:S01]  /*0470*/  FMUL R7, R11, R12 ;  /* 0x0000000c0b077220 */ /* 0x002fe20000400000 */
[----:B------:R-:W-:-:S03]  /*0480*/  SEL R6, R6, RZ, P2 ;  /* 0x000000ff06067207 */ /* 0x000fc60001000000 */
[----:B------:R-:W-:-:S04]  /*0490*/  FMUL R0, R0, R7 ;  /* 0x0000000700007220 */ /* 0x000fc80000400000 */
[----:B------:R-:W-:Y:S01]  /*04a0*/  FFMA R9, R0, R6, R9 ;  /* 0x0000000600097223 */ /* 0x000fe20000000009 */
[----:B------:R-:W-:Y:S01]  /*04b0*/  IMAD R7, R2, 0xd00, R3 ;  /* 0x00000d0002077824 */ /* 0x000fe200078e0203 */
[----:B------:R-:W-:-:S03]  /*04c0*/  SEL R3, R10, RZ, P3 ;  /* 0x000000ff0a037207 */ /* 0x000fc60001800000 */
[----:B------:R-:W-:Y:S01]  /*04d0*/  FSETP.GEU.AND P2, PT, R9, RZ, PT ;  /* 0x000000ff0900720b */ /* 0x000fe20003f4e000 */
[----:B0-----:R-:W-:-:S03]  /*04e0*/  IMAD.WIDE R4, R7, 0x4, R4 ;  /* 0x0000000407047825 */ /* 0x001fc600078e0204 */
[----:B------:R-:W-:Y:S01]  /*04f0*/  @P1 FSEL R3, R9, RZ, P2 ;  /* 0x000000ff09031208 */ /* 0x000fe20001000000 */
[----:B------:R-:W-:Y:S08]  /*0500*/  @P0 EXIT ;  /* 0x000000000000094d */ /* 0x000ff00003800000 */
[----:B------:R-:W-:Y:S01]  /*0510*/  STG.E desc[UR4][R4.64], R3 ;  /* 0x0000000304007986 */ /* 0x000fe2000c101904 */
[----:B------:R-:W-:Y:S05]  /*0520*/  EXIT ;  /* 0x000000000000794d */ /* 0x000fea0003800000 */
.L_x_0:
[----:B------:R-:W-:-:S00]  /*0530*/  BRA `(.L_x_0) ;  /* 0xfffffffc00fc7947 */ /* 0x000fc0000383ffff */
[----:B------:R-:W-:-:S00]  /*0540*/  NOP ;  /* 0x0000000000007918 */ /* 0x000fc00000000000 */
        /* <DEDUP_REMOVED lines=11> */
.L_x_1:


//--------------------- .nv.global.init           --------------------------
	.section	.nv.global.init,"aw",@progbits
.nv.global.init:
	.type		_$_str,@object
	.size		_$_str,(_$_str_$_2 - _$_str)
_$_str:
        /*0000*/ 	.byte	0x5f, 0x5f, 0x43, 0x55, 0x44, 0x41, 0x5f, 0x46, 0x54, 0x5a, 0x00
	.type		_$_str_$_2,@object
	.size		_$_str_$_2,(.L_1 - _$_str_$_2)
_$_str_$_2:
        /*000b*/ 	.byte	0x5f, 0x5f, 0x43, 0x55, 0x44, 0x41, 0x5f, 0x50, 0x52, 0x45, 0x43, 0x5f, 0x53, 0x51, 0x52, 0x54
        /*001b*/ 	.byte	0x00
.L_1:


//--------------------- .nv.constant0.triton_poi_fused_cat_42 --------------------------
	.section	.nv.constant0.triton_poi_fused_cat_42,"a",@progbits
	.sectionflags	@""
	.align	4
.nv.constant0.triton_poi_fused_cat_42:
	.zero		588
